//
// Generated by NVIDIA NVVM Compiler
//
// Compiler Build ID: CL-36424714
// Cuda compilation tools, release 13.0, V13.0.88
// Based on NVVM 20.0.0
//

.version 9.0
.target sm_100
.address_size 64

	// .globl	_Z12helloFromGPUv
.extern .func  (.param .b32 func_retval0) vprintf
(
	.param .b64 vprintf_param_0,
	.param .b64 vprintf_param_1
)
;
.global .align 1 .b8 $str[36] = {72, 101, 108, 108, 111, 32, 87, 111, 114, 108, 100, 32, 102, 114, 111, 109, 32, 71, 80, 85, 32, 111, 110, 32, 116, 104, 114, 101, 97, 100, 32, 37, 100, 33, 10};

.visible .entry _Z12helloFromGPUv()
{
	.local .align 8 .b8 	__local_depot0[8];
	.reg .b64 	%SP;
	.reg .b64 	%SPL;
	.reg .b32 	%r<4>;
	.reg .b64 	%rd<5>;

	mov.u64 	%SPL, __local_depot0;
	cvta.local.u64 	%SP, %SPL;
	add.u64 	%rd1, %SP, 0;
	add.u64 	%rd2, %SPL, 0;
	mov.u32 	%r1, %tid.x;
	st.local.u32 	[%rd2], %r1;
	mov.u64 	%rd3, $str;
	cvta.global.u64 	%rd4, %rd3;
	{ // callseq 0, 0
	.param .b64 param0;
	st.param.b64 	[param0], %rd4;
	.param .b64 param1;
	st.param.b64 	[param1], %rd1;
	.param .b32 retval0;
	call.uni (retval0), 
	vprintf, 
	(
	param0, 
	param1
	);
	ld.param.b32 	%r2, [retval0];
	} // callseq 0
	ret;

}


// ===== COMPILED SASS (sm_100) =====

	.target	sm_100

	.elftype	@"ET_EXEC"


//--------------------- .note.nv.tkinfo           --------------------------
	.section	.note.nv.tkinfo,"",@"SHT_NOTE"
	.sectionflags	@"SHF_NOTE_NV_TKINFO"
	.tkinfo
        /*0018*/ 	.word	0x00000002
        /*0030*/ 	.string	""
        /*0030*/ 	.string	"ptxas"
        /*0030*/ 	.string	"Cuda compilation tools, release 13.0, V13.0.88"
        /*0030*/ 	.string	"Build cuda_13.0.r13.0/compiler.36424714_0"
        /*0030*/ 	.string	"-arch sm_100 -m 64 "



//--------------------- .note.nv.cuinfo           --------------------------
	.section	.note.nv.cuinfo,"",@"SHT_NOTE"
	.sectionflags	@"SHF_NOTE_NV_CUINFO"
        /*0018*/ 	.short	0x0002
        /*001a*/ 	.short	0x0064
        /*001c*/ 	.short	0x0082
	.zero		2


//--------------------- .nv.info                  --------------------------
	.section	.nv.info,"",@"SHT_CUDA_INFO"
	.align	4


	//----- nvinfo : EIATTR_REGCOUNT
	.align		4
        /*0000*/ 	.byte	0x04, 0x2f
        /*0002*/ 	.short	(.L_2 - .L_1)
	.align		4
.L_1:
        /*0004*/ 	.word	index@(_Z12helloFromGPUv)
        /*0008*/ 	.word	0x00000018


	//----- nvinfo : EIATTR_FRAME_SIZE
	.align		4
.L_2:
        /*000c*/ 	.byte	0x04, 0x11
        /*000e*/ 	.short	(.L_4 - .L_3)
	.align		4
.L_3:
        /*0010*/ 	.word	index@(_Z12helloFromGPUv)
        /*0014*/ 	.word	0x00000008


	//----- nvinfo : EIATTR_MIN_STACK_SIZE
	.align		4
.L_4:
        /*0018*/ 	.byte	0x04, 0x12
        /*001a*/ 	.short	(.L_6 - .L_5)
	.align		4
.L_5:
        /*001c*/ 	.word	index@(_Z12helloFromGPUv)
        /*0020*/ 	.word	0x00000008
.L_6:


//--------------------- .nv.compat                --------------------------
	.section	.nv.compat,"",@"SHT_CUDA_COMPAT_INFO"
	.align	4
        /*0000*/ 	.byte	0x02, 0x09, 0x00, 0x00, 0x02, 0x02, 0x01, 0x00, 0x02, 0x05, 0x05, 0x00, 0x03, 0x07, 0x01, 0x01
        /*0010*/ 	.byte	0x02, 0x03, 0x00, 0x00, 0x02, 0x06, 0x01, 0x00, 0x04, 0x0b, 0x08, 0x00, 0x09, 0x00, 0x00, 0x00
        /*0020*/ 	.byte	0x00, 0x00, 0x00, 0x00


//--------------------- .nv.info._Z12helloFromGPUv --------------------------
	.section	.nv.info._Z12helloFromGPUv,"",@"SHT_CUDA_INFO"
	.sectionflags	@""
	.align	4


	//----- nvinfo : EIATTR_CUDA_API_VERSION
	.align		4
        /*0000*/ 	.byte	0x04, 0x37
        /*0002*/ 	.short	(.L_8 - .L_7)
.L_7:
        /*0004*/ 	.word	0x00000082


	//----- nvinfo : EIATTR_SPARSE_MMA_MASK
	.align		4
.L_8:
        /*0008*/ 	.byte	0x03, 0x50
        /*000a*/ 	.short	0x0000


	//----- nvinfo : EIATTR_MAXREG_COUNT
	.align		4
        /*000c*/ 	.byte	0x03, 0x1b
        /*000e*/ 	.short	0x00ff


	//----- nvinfo : EIATTR_EXTERNS
	.align		4
        /*0010*/ 	.byte	0x04, 0x0f
        /*0012*/ 	.short	(.L_10 - .L_9)


	//   ....[0]....
	.align		4
.L_9:
        /*0014*/ 	.word	index@(vprintf)


	//----- nvinfo : EIATTR_MERCURY_ISA_VERSION
	.align		4
.L_10:
        /*0018*/ 	.byte	0x03, 0x5f
        /*001a*/ 	.short	0x0101


	//----- nvinfo : EIATTR_VRC_CTA_INIT_COUNT
	.align		4
        /*001c*/ 	.byte	0x02, 0x4a
	.zero		1
	.zero		1


	//----- nvinfo : EIATTR_SYSCALL_OFFSETS
	.align		4
        /*0020*/ 	.byte	0x04, 0x46
        /*0022*/ 	.short	(.L_12 - .L_11)


	//   ....[0]....
.L_11:
        /*0024*/ 	.word	0x000000e0


	//----- nvinfo : EIATTR_EXIT_INSTR_OFFSETS
	.align		4
.L_12:
        /*0028*/ 	.byte	0x04, 0x1c
        /*002a*/ 	.short	(.L_14 - .L_13)


	//   ....[0]....
.L_13:
        /*002c*/ 	.word	0x000000f0


	//----- nvinfo : EIATTR_SW_WAR
	.align		4
.L_14:
        /*0030*/ 	.byte	0x04, 0x36
        /*0032*/ 	.short	(.L_16 - .L_15)
.L_15:
        /*0034*/ 	.word	0x00000008
.L_16:


//--------------------- .nv.callgraph             --------------------------
	.section	.nv.callgraph,"",@"SHT_CUDA_CALLGRAPH"
	.align	4
	.sectionentsize	8
	.align		4
        /*0000*/ 	.word	0x00000000
	.align		4
        /*0004*/ 	.word	0xffffffff
	.align		4
        /*0008*/ 	.word	index@(_Z12helloFromGPUv)
	.align		4
        /*000c*/ 	.word	index@(vprintf)
	.align		4
        /*0010*/ 	.word	0x00000000
	.align		4
        /*0014*/ 	.word	0xfffffffe
	.align		4
        /*0018*/ 	.word	0x00000000
	.align		4
        /*001c*/ 	.word	0xfffffffd
	.align		4
        /*0020*/ 	.word	0x00000000
	.align		4
        /*0024*/ 	.word	0xfffffffc


//--------------------- .nv.constant4             --------------------------
	.section	.nv.constant4,"a",@progbits
	.align	8
	.align		8
.nv.constant4:
        /*0000*/ 	.dword	vprintf
	.align		8
        /*0008*/ 	.dword	$str


//--------------------- .text._Z12helloFromGPUv   --------------------------
	.section	.text._Z12helloFromGPUv,"ax",@progbits
	.align	128
        .global         _Z12helloFromGPUv
        .type           _Z12helloFromGPUv,@function
        .size           _Z12helloFromGPUv,(.L_x_2 - _Z12helloFromGPUv)
        .other          _Z12helloFromGPUv,@"STO_CUDA_ENTRY STV_DEFAULT"
_Z12helloFromGPUv:
.text._Z12helloFromGPUv:
[----:B------:R-:W0:Y:S01]  /*0000*/  LDC R1, c[0x0][0x37c] ;  /* 0x0000df00ff017b82 */ /* 0x000e220000000800 */
[----:B------:R-:W1:Y:S01]  /*0010*/  S2R R8, SR_TID.X ;  /* 0x0000000000087919 */ /* 0x000e620000002100 */
[----:B0-----:R-:W-:Y:S01]  /*0020*/  VIADD R1, R1, 0xfffffff8 ;  /* 0xfffffff801017836 */ /* 0x001fe20000000000 */
[----:B------:R-:W-:Y:S01]  /*0030*/  MOV R0, 0x0 ;  /* 0x0000000000007802 */ /* 0x000fe20000000f00 */
[----:B------:R-:W0:Y:S04]  /*0040*/  LDCU UR4, c[0x0][0x2f8] ;  /* 0x00005f00ff0477ac */ /* 0x000e280008000800 */
[----:B------:R2:W3:Y:S01]  /*0050*/  LDC.64 R2, c[0x4][R0] ;  /* 0x0100000000027b82 */ /* 0x0004e20000000a00 */
[----:B------:R-:W4:Y:S01]  /*0060*/  LDCU.64 UR6, c[0x4][0x8] ;  /* 0x01000100ff0677ac */ /* 0x000f220008000a00 */
[----:B------:R-:W5:Y:S01]  /*0070*/  LDCU UR5, c[0x0][0x2fc] ;  /* 0x00005f80ff0577ac */ /* 0x000f620008000800 */
[----:B0-----:R-:W-:Y:S01]  /*0080*/  IADD3 R6, P0, PT, R1, UR4, RZ ;  /* 0x0000000401067c10 */ /* 0x001fe2000ff1e0ff */
[----:B----4-:R-:W-:Y:S01]  /*0090*/  IMAD.U32 R4, RZ, RZ, UR6 ;  /* 0x00000006ff047e24 */ /* 0x010fe2000f8e00ff */
[----:B------:R-:W-:-:S03]  /*00a0*/  MOV R5, UR7 ;  /* 0x0000000700057c02 */ /* 0x000fc60008000f00 */
[----:B-----5:R-:W-:Y:S01]  /*00b0*/  IMAD.X R7, RZ, RZ, UR5, P0 ;  /* 0x00000005ff077e24 */ /* 0x020fe200080e06ff */
[----:B-1----:R2:W-:Y:S07]  /*00c0*/  STL [R1], R8 ;  /* 0x0000000801007387 */ /* 0x0025ee0000100800 */
[----:B------:R-:W-:-:S07]  /*00d0*/  LEPC R20, `(.L_x_0) ;  /* 0x000000001014794e */ /* 0x000fce0000000000 */
[----:B--23--:R-:W-:Y:S05]  /*00e0*/  CALL.ABS.NOINC R2 ;  /* 0x0000000002007343 */ /* 0x00cfea0003c00000 */
.L_x_0:
[----:B------:R-:W-:Y:S05]  /*00f0*/  EXIT ;  /* 0x000000000000794d */ /* 0x000fea0003800000 */
.L_x_1:
[----:B------:R-:W-:-:S00]  /*0100*/  BRA `(.L_x_1) ;  /* 0xfffffffc00fc7947 */ /* 0x000fc0000383ffff */
[----:B------:R-:W-:-:S00]  /*0110*/  NOP ;  /* 0x0000000000007918 */ /* 0x000fc00000000000 */
        /* <DEDUP_REMOVED lines=14> */
.L_x_2:


//--------------------- .nv.global.init           --------------------------
	.section	.nv.global.init,"aw",@progbits
.nv.global.init:
	.type		$str,@object
	.size		$str,(.L_0 - $str)
$str:
        /*0000*/ 	.byte	0x48, 0x65, 0x6c, 0x6c, 0x6f, 0x20, 0x57, 0x6f, 0x72, 0x6c, 0x64, 0x20, 0x66, 0x72, 0x6f, 0x6d
        /*0010*/ 	.byte	0x20, 0x47, 0x50, 0x55, 0x20, 0x6f, 0x6e, 0x20, 0x74, 0x68, 0x72, 0x65, 0x61, 0x64, 0x20, 0x25
        /*0020*/ 	.byte	0x64, 0x21, 0x0a, 0x00
.L_0:


//--------------------- .nv.shared.reserved.0     --------------------------
	.section	.nv.shared.reserved.0,"aw",@nobits
	.weak		__nv_reservedSMEM_offset_0_alias
	.size		__nv_reservedSMEM_offset_0_alias, 0, 64
	.other		__nv_reservedSMEM_offset_0_alias,@"STO_CUDA_RESERVED_SHARED STV_DEFAULT"
__nv_reservedSMEM_offset_0_alias:
	.zero		0
	.zero		64


//--------------------- .nv.constant0._Z12helloFromGPUv --------------------------
	.section	.nv.constant0._Z12helloFromGPUv,"a",@progbits
	.sectionflags	@""
	.align	4
.nv.constant0._Z12helloFromGPUv:
	.zero		896


//--------------------- SYMBOLS --------------------------

	.type		.nv.reservedSmem.offset0,@object
	.size		.nv.reservedSmem.offset0,0x4
	.type		vprintf,@function
